//
// Generated by NVIDIA NVVM Compiler
//
// Compiler Build ID: CL-36424714
// Cuda compilation tools, release 13.0, V13.0.88
// Based on NVVM 20.0.0
//

.version 9.0
.target sm_100
.address_size 64

	// .globl	_Z11vectAdd_GPUPfS_S_i

.visible .entry _Z11vectAdd_GPUPfS_S_i(
	.param .u64 .ptr .align 1 _Z11vectAdd_GPUPfS_S_i_param_0,
	.param .u64 .ptr .align 1 _Z11vectAdd_GPUPfS_S_i_param_1,
	.param .u64 .ptr .align 1 _Z11vectAdd_GPUPfS_S_i_param_2,
	.param .u32 _Z11vectAdd_GPUPfS_S_i_param_3
)
{
	.reg .pred 	%p<2>;
	.reg .b32 	%r<6>;
	.reg .b32 	%f<4>;
	.reg .b64 	%rd<11>;

	ld.param.u64 	%rd1, [_Z11vectAdd_GPUPfS_S_i_param_0];
	ld.param.u64 	%rd2, [_Z11vectAdd_GPUPfS_S_i_param_1];
	ld.param.u64 	%rd3, [_Z11vectAdd_GPUPfS_S_i_param_2];
	ld.param.u32 	%r2, [_Z11vectAdd_GPUPfS_S_i_param_3];
	mov.u32 	%r3, %ctaid.x;
	mov.u32 	%r4, %ntid.x;
	mov.u32 	%r5, %tid.x;
	mad.lo.s32 	%r1, %r3, %r4, %r5;
	setp.ge.s32 	%p1, %r1, %r2;
	@%p1 bra 	$L__BB0_2;
	cvta.to.global.u64 	%rd4, %rd1;
	cvta.to.global.u64 	%rd5, %rd2;
	cvta.to.global.u64 	%rd6, %rd3;
	mul.wide.s32 	%rd7, %r1, 4;
	add.s64 	%rd8, %rd4, %rd7;
	ld.global.f32 	%f1, [%rd8];
	add.s64 	%rd9, %rd5, %rd7;
	ld.global.f32 	%f2, [%rd9];
	add.f32 	%f3, %f1, %f2;
	add.s64 	%rd10, %rd6, %rd7;
	st.global.f32 	[%rd10], %f3;
$L__BB0_2:
	ret;

}


// ===== COMPILED SASS (sm_100) =====

	.target	sm_100

	.elftype	@"ET_EXEC"


//--------------------- .note.nv.tkinfo           --------------------------
	.section	.note.nv.tkinfo,"",@"SHT_NOTE"
	.sectionflags	@"SHF_NOTE_NV_TKINFO"
	.tkinfo
        /*0018*/ 	.word	0x00000002
        /*0030*/ 	.string	""
        /*0030*/ 	.string	"ptxas"
        /*0030*/ 	.string	"Cuda compilation tools, release 13.0, V13.0.88"
        /*0030*/ 	.string	"Build cuda_13.0.r13.0/compiler.36424714_0"
        /*0030*/ 	.string	"-arch sm_100 -m 64 "



//--------------------- .note.nv.cuinfo           --------------------------
	.section	.note.nv.cuinfo,"",@"SHT_NOTE"
	.sectionflags	@"SHF_NOTE_NV_CUINFO"
        /*0018*/ 	.short	0x0002
        /*001a*/ 	.short	0x0064
        /*001c*/ 	.short	0x0082
	.zero		2


//--------------------- .nv.info                  --------------------------
	.section	.nv.info,"",@"SHT_CUDA_INFO"
	.align	4


	//----- nvinfo : EIATTR_REGCOUNT
	.align		4
        /*0000*/ 	.byte	0x04, 0x2f
        /*0002*/ 	.short	(.L_1 - .L_0)
	.align		4
.L_0:
        /*0004*/ 	.word	index@(_Z11vectAdd_GPUPfS_S_i)
        /*0008*/ 	.word	0x0000000c


	//----- nvinfo : EIATTR_FRAME_SIZE
	.align		4
.L_1:
        /*000c*/ 	.byte	0x04, 0x11
        /*000e*/ 	.short	(.L_3 - .L_2)
	.align		4
.L_2:
        /*0010*/ 	.word	index@(_Z11vectAdd_GPUPfS_S_i)
        /*0014*/ 	.word	0x00000000


	//----- nvinfo : EIATTR_MIN_STACK_SIZE
	.align		4
.L_3:
        /*0018*/ 	.byte	0x04, 0x12
        /*001a*/ 	.short	(.L_5 - .L_4)
	.align		4
.L_4:
        /*001c*/ 	.word	index@(_Z11vectAdd_GPUPfS_S_i)
        /*0020*/ 	.word	0x00000000
.L_5:


//--------------------- .nv.compat                --------------------------
	.section	.nv.compat,"",@"SHT_CUDA_COMPAT_INFO"
	.align	4
        /*0000*/ 	.byte	0x02, 0x09, 0x00, 0x00, 0x02, 0x02, 0x01, 0x00, 0x02, 0x05, 0x05, 0x00, 0x03, 0x07, 0x01, 0x01
        /*0010*/ 	.byte	0x02, 0x03, 0x00, 0x00, 0x02, 0x06, 0x01, 0x00, 0x04, 0x0b, 0x08, 0x00, 0x09, 0x00, 0x00, 0x00
        /*0020*/ 	.byte	0x00, 0x00, 0x00, 0x00


//--------------------- .nv.info._Z11vectAdd_GPUPfS_S_i --------------------------
	.section	.nv.info._Z11vectAdd_GPUPfS_S_i,"",@"SHT_CUDA_INFO"
	.sectionflags	@""
	.align	4


	//----- nvinfo : EIATTR_CUDA_API_VERSION
	.align		4
        /*0000*/ 	.byte	0x04, 0x37
        /*0002*/ 	.short	(.L_7 - .L_6)
.L_6:
        /*0004*/ 	.word	0x00000082


	//----- nvinfo : EIATTR_KPARAM_INFO
	.align		4
.L_7:
        /*0008*/ 	.byte	0x04, 0x17
        /*000a*/ 	.short	(.L_9 - .L_8)
.L_8:
        /*000c*/ 	.word	0x00000000
        /*0010*/ 	.short	0x0003
        /*0012*/ 	.short	0x0018
        /*0014*/ 	.byte	0x00, 0xf0, 0x11, 0x00


	//----- nvinfo : EIATTR_KPARAM_INFO
	.align		4
.L_9:
        /*0018*/ 	.byte	0x04, 0x17
        /*001a*/ 	.short	(.L_11 - .L_10)
.L_10:
        /*001c*/ 	.word	0x00000000
        /*0020*/ 	.short	0x0002
        /*0022*/ 	.short	0x0010
        /*0024*/ 	.byte	0x00, 0xf5, 0x21, 0x00


	//----- nvinfo : EIATTR_KPARAM_INFO
	.align		4
.L_11:
        /*0028*/ 	.byte	0x04, 0x17
        /*002a*/ 	.short	(.L_13 - .L_12)
.L_12:
        /*002c*/ 	.word	0x00000000
        /*0030*/ 	.short	0x0001
        /*0032*/ 	.short	0x0008
        /*0034*/ 	.byte	0x00, 0xf5, 0x21, 0x00


	//----- nvinfo : EIATTR_KPARAM_INFO
	.align		4
.L_13:
        /*0038*/ 	.byte	0x04, 0x17
        /*003a*/ 	.short	(.L_15 - .L_14)
.L_14:
        /*003c*/ 	.word	0x00000000
        /*0040*/ 	.short	0x0000
        /*0042*/ 	.short	0x0000
        /*0044*/ 	.byte	0x00, 0xf5, 0x21, 0x00


	//----- nvinfo : EIATTR_SPARSE_MMA_MASK
	.align		4
.L_15:
        /*0048*/ 	.byte	0x03, 0x50
        /*004a*/ 	.short	0x0000


	//----- nvinfo : EIATTR_MAXREG_COUNT
	.align		4
        /*004c*/ 	.byte	0x03, 0x1b
        /*004e*/ 	.short	0x00ff


	//----- nvinfo : EIATTR_MERCURY_ISA_VERSION
	.align		4
        /*0050*/ 	.byte	0x03, 0x5f
        /*0052*/ 	.short	0x0101


	//----- nvinfo : EIATTR_VRC_CTA_INIT_COUNT
	.align		4
        /*0054*/ 	.byte	0x02, 0x4a
	.zero		1
	.zero		1


	//----- nvinfo : EIATTR_EXIT_INSTR_OFFSETS
	.align		4
        /*0058*/ 	.byte	0x04, 0x1c
        /*005a*/ 	.short	(.L_17 - .L_16)


	//   ....[0]....
.L_16:
        /*005c*/ 	.word	0x00000070


	//   ....[1]....
        /*0060*/ 	.word	0x00000130


	//----- nvinfo : EIATTR_CBANK_PARAM_SIZE
	.align		4
.L_17:
        /*0064*/ 	.byte	0x03, 0x19
        /*0066*/ 	.short	0x001c


	//----- nvinfo : EIATTR_PARAM_CBANK
	.align		4
        /*0068*/ 	.byte	0x04, 0x0a
        /*006a*/ 	.short	(.L_19 - .L_18)
	.align		4
.L_18:
        /*006c*/ 	.word	index@(.nv.constant0._Z11vectAdd_GPUPfS_S_i)
        /*0070*/ 	.short	0x0380
        /*0072*/ 	.short	0x001c


	//----- nvinfo : EIATTR_SW_WAR
	.align		4
.L_19:
        /*0074*/ 	.byte	0x04, 0x36
        /*0076*/ 	.short	(.L_21 - .L_20)
.L_20:
        /*0078*/ 	.word	0x00000008
.L_21:


//--------------------- .nv.callgraph             --------------------------
	.section	.nv.callgraph,"",@"SHT_CUDA_CALLGRAPH"
	.align	4
	.sectionentsize	8
	.align		4
        /*0000*/ 	.word	0x00000000
	.align		4
        /*0004*/ 	.word	0xffffffff
	.align		4
        /*0008*/ 	.word	0x00000000
	.align		4
        /*000c*/ 	.word	0xfffffffe
	.align		4
        /*0010*/ 	.word	0x00000000
	.align		4
        /*0014*/ 	.word	0xfffffffd
	.align		4
        /*0018*/ 	.word	0x00000000
	.align		4
        /*001c*/ 	.word	0xfffffffc


//--------------------- .text._Z11vectAdd_GPUPfS_S_i --------------------------
	.section	.text._Z11vectAdd_GPUPfS_S_i,"ax",@progbits
	.align	128
        .global         _Z11vectAdd_GPUPfS_S_i
        .type           _Z11vectAdd_GPUPfS_S_i,@function
        .size           _Z11vectAdd_GPUPfS_S_i,(.L_x_1 - _Z11vectAdd_GPUPfS_S_i)
        .other          _Z11vectAdd_GPUPfS_S_i,@"STO_CUDA_ENTRY STV_DEFAULT"
_Z11vectAdd_GPUPfS_S_i:
.text._Z11vectAdd_GPUPfS_S_i:
[----:B------:R-:W-:Y:S01]  /*0000*/  LDC R1, c[0x0][0x37c] ;  /* 0x0000df00ff017b82 */ /* 0x000fe20000000800 */
[----:B------:R-:W0:Y:S07]  /*0010*/  S2R R0, SR_TID.X ;  /* 0x0000000000007919 */ /* 0x000e2e0000002100 */
[----:B------:R-:W0:Y:S01]  /*0020*/  S2UR UR4, SR_CTAID.X ;  /* 0x00000000000479c3 */ /* 0x000e220000002500 */
[----:B------:R-:W1:Y:S07]  /*0030*/  LDCU UR5, c[0x0][0x398] ;  /* 0x00007300ff0577ac */ /* 0x000e6e0008000800 */
[----:B------:R-:W0:Y:S02]  /*0040*/  LDC R9, c[0x0][0x360] ;  /* 0x0000d800ff097b82 */ /* 0x000e240000000800 */
[----:B0-----:R-:W-:-:S05]  /*0050*/  IMAD R9, R9, UR4, R0 ;  /* 0x0000000409097c24 */ /* 0x001fca000f8e0200 */
[----:B-1----:R-:W-:-:S13]  /*0060*/  ISETP.GE.AND P0, PT, R9, UR5, PT ;  /* 0x0000000509007c0c */ /* 0x002fda000bf06270 */
[----:B------:R-:W-:Y:S05]  /*0070*/  @P0 EXIT ;  /* 0x000000000000094d */ /* 0x000fea0003800000 */
[----:B------:R-:W0:Y:S01]  /*0080*/  LDC.64 R2, c[0x0][0x380] ;  /* 0x0000e000ff027b82 */ /* 0x000e220000000a00 */
[----:B------:R-:W1:Y:S07]  /*0090*/  LDCU.64 UR4, c[0x0][0x358] ;  /* 0x00006b00ff0477ac */ /* 0x000e6e0008000a00 */
[----:B------:R-:W2:Y:S08]  /*00a0*/  LDC.64 R4, c[0x0][0x388] ;  /* 0x0000e200ff047b82 */ /* 0x000eb00000000a00 */
[----:B------:R-:W3:Y:S01]  /*00b0*/  LDC.64 R6, c[0x0][0x390] ;  /* 0x0000e400ff067b82 */ /* 0x000ee20000000a00 */
[----:B0-----:R-:W-:-:S06]  /*00c0*/  IMAD.WIDE R2, R9, 0x4, R2 ;  /* 0x0000000409027825 */ /* 0x001fcc00078e0202 */
[----:B-1----:R-:W4:Y:S01]  /*00d0*/  LDG.E R2, desc[UR4][R2.64] ;  /* 0x0000000402027981 */ /* 0x002f22000c1e1900 */
[----:B--2---:R-:W-:-:S06]  /*00e0*/  IMAD.WIDE R4, R9, 0x4, R4 ;  /* 0x0000000409047825 */ /* 0x004fcc00078e0204 */
[----:B------:R-:W4:Y:S01]  /*00f0*/  LDG.E R5, desc[UR4][R4.64] ;  /* 0x0000000404057981 */ /* 0x000f22000c1e1900 */
[----:B---3--:R-:W-:-:S04]  /*0100*/  IMAD.WIDE R6, R9, 0x4, R6 ;  /* 0x0000000409067825 */ /* 0x008fc800078e0206 */
[----:B----4-:R-:W-:-:S05]  /*0110*/  FADD R9, R2, R5 ;  /* 0x0000000502097221 */ /* 0x010fca0000000000 */
[----:B------:R-:W-:Y:S01]  /*0120*/  STG.E desc[UR4][R6.64], R9 ;  /* 0x0000000906007986 */ /* 0x000fe2000c101904 */
[----:B------:R-:W-:Y:S05]  /*0130*/  EXIT ;  /* 0x000000000000794d */ /* 0x000fea0003800000 */
.L_x_0:
[----:B------:R-:W-:-:S00]  /*0140*/  BRA `(.L_x_0) ;  /* 0xfffffffc00fc7947 */ /* 0x000fc0000383ffff */
[----:B------:R-:W-:-:S00]  /*0150*/  NOP ;  /* 0x0000000000007918 */ /* 0x000fc00000000000 */
        /* <DEDUP_REMOVED lines=10> */
.L_x_1:


//--------------------- .nv.shared.reserved.0     --------------------------
	.section	.nv.shared.reserved.0,"aw",@nobits
	.weak		__nv_reservedSMEM_offset_0_alias
	.size		__nv_reservedSMEM_offset_0_alias, 0, 64
	.other		__nv_reservedSMEM_offset_0_alias,@"STO_CUDA_RESERVED_SHARED STV_DEFAULT"
__nv_reservedSMEM_offset_0_alias:
	.zero		0
	.zero		64


//--------------------- .nv.constant0._Z11vectAdd_GPUPfS_S_i --------------------------
	.section	.nv.constant0._Z11vectAdd_GPUPfS_S_i,"a",@progbits
	.sectionflags	@""
	.align	4
.nv.constant0._Z11vectAdd_GPUPfS_S_i:
	.zero		924


//--------------------- SYMBOLS --------------------------

	.type		.nv.reservedSmem.offset0,@object
	.size		.nv.reservedSmem.offset0,0x4
